	.headerflags	@"EF_CUDA_TEXMODE_UNIFIED EF_CUDA_64BIT_ADDRESS EF_CUDA_ACCELERATORS EF_CUDA_SM90 EF_CUDA_VIRTUAL_SM(EF_CUDA_SM90)"
	.elftype	@"ET_EXEC"


//--------------------- .nv.info                  --------------------------
	.section	.nv.info,"",@"SHT_CUDA_INFO"
	.align	4


	//----- nvinfo : EIATTR_REGCOUNT
	.align		4
        /*0000*/ 	.byte	0x04, 0x2f
        /*0002*/ 	.short	(.L_1 - .L_0)
	.align		4
.L_0:
        /*0004*/ 	.word	index@(triton_poi_fused_addmm_26)
        /*0008*/ 	.word	0x0000000e


	//----- nvinfo : EIATTR_MIN_STACK_SIZE
	.align		4
.L_1:
        /*000c*/ 	.byte	0x04, 0x12
        /*000e*/ 	.short	(.L_3 - .L_2)
	.align		4
.L_2:
        /*0010*/ 	.word	index@(triton_poi_fused_addmm_26)
        /*0014*/ 	.word	0x00000000


	//----- nvinfo : EIATTR_FRAME_SIZE
	.align		4
.L_3:
        /*0018*/ 	.byte	0x04, 0x11
        /*001a*/ 	.short	(.L_5 - .L_4)
	.align		4
.L_4:
        /*001c*/ 	.word	index@(triton_poi_fused_addmm_26)
        /*0020*/ 	.word	0x00000000


	//----- nvinfo : EIATTR_MIN_STACK_SIZE
	.align		4
.L_5:
        /*0024*/ 	.byte	0x04, 0x12
        /*0026*/ 	.short	(.L_7 - .L_6)
	.align		4
.L_6:
        /*0028*/ 	.word	index@(triton_poi_fused_addmm_26)
        /*002c*/ 	.word	0x00000000
.L_7:


//--------------------- .nv.info.triton_poi_fused_addmm_26 --------------------------
	.section	.nv.info.triton_poi_fused_addmm_26,"",@"SHT_CUDA_INFO"
	.sectionflags	@""
	.align	4


	//----- nvinfo : EIATTR_CUDA_API_VERSION
	.align		4
        /*0000*/ 	.byte	0x04, 0x37
        /*0002*/ 	.short	(.L_9 - .L_8)
.L_8:
        /*0004*/ 	.word	0x0000007c


	//----- nvinfo : EIATTR_KPARAM_INFO
	.align		4
.L_9:
        /*0008*/ 	.byte	0x04, 0x17
        /*000a*/ 	.short	(.L_11 - .L_10)
.L_10:
        /*000c*/ 	.word	0x00000000
        /*0010*/ 	.short	0x0002
        /*0012*/ 	.short	0x0010
        /*0014*/ 	.byte	0x00, 0xf0, 0x11, 0x00


	//----- nvinfo : EIATTR_KPARAM_INFO
	.align		4
.L_11:
        /*0018*/ 	.byte	0x04, 0x17
        /*001a*/ 	.short	(.L_13 - .L_12)
.L_12:
        /*001c*/ 	.word	0x00000000
        /*0020*/ 	.short	0x0001
        /*0022*/ 	.short	0x0008
        /*0024*/ 	.byte	0x00, 0xf4, 0x21, 0x00


	//----- nvinfo : EIATTR_KPARAM_INFO
	.align		4
.L_13:
        /*0028*/ 	.byte	0x04, 0x17
        /*002a*/ 	.short	(.L_15 - .L_14)
.L_14:
        /*002c*/ 	.word	0x00000000
        /*0030*/ 	.short	0x0000
        /*0032*/ 	.short	0x0000
        /*0034*/ 	.byte	0x00, 0xf4, 0x21, 0x00


	//----- nvinfo : EIATTR_SPARSE_MMA_MASK
	.align		4
.L_15:
        /*0038*/ 	.byte	0x03, 0x50
        /*003a*/ 	.short	0x0000


	//----- nvinfo : EIATTR_MAXREG_COUNT
	.align		4
        /*003c*/ 	.byte	0x03, 0x1b
        /*003e*/ 	.short	0x00ff


	//----- nvinfo : EIATTR_EXIT_INSTR_OFFSETS
	.align		4
        /*0040*/ 	.byte	0x04, 0x1c
        /*0042*/ 	.short	(.L_17 - .L_16)


	//   ....[0]....
.L_16:
        /*0044*/ 	.word	0x00000110


	//----- nvinfo : EIATTR_REQNTID
	.align		4
.L_17:
        /*0048*/ 	.byte	0x04, 0x10
        /*004a*/ 	.short	(.L_19 - .L_18)
.L_18:
        /*004c*/ 	.word	0x00000080
        /*0050*/ 	.word	0x00000001
        /*0054*/ 	.word	0x00000001


	//----- nvinfo : EIATTR_CBANK_PARAM_SIZE
	.align		4
.L_19:
        /*0058*/ 	.byte	0x03, 0x19
        /*005a*/ 	.short	0x0014


	//----- nvinfo : EIATTR_PARAM_CBANK
	.align		4
        /*005c*/ 	.byte	0x04, 0x0a
        /*005e*/ 	.short	(.L_21 - .L_20)
	.align		4
.L_20:
        /*0060*/ 	.word	index@(.nv.constant0.triton_poi_fused_addmm_26)
        /*0064*/ 	.short	0x0210
        /*0066*/ 	.short	0x0014


	//----- nvinfo : EIATTR_SW_WAR
	.align		4
.L_21:
        /*0068*/ 	.byte	0x04, 0x36
        /*006a*/ 	.short	(.L_23 - .L_22)
.L_22:
        /*006c*/ 	.word	0x00000008
.L_23:


//--------------------- .nv.callgraph             --------------------------
	.section	.nv.callgraph,"",@"SHT_CUDA_CALLGRAPH"
	.align	4
	.sectionentsize	8
	.align		4
        /*0000*/ 	.word	0x00000000
	.align		4
        /*0004*/ 	.word	0xffffffff
	.align		4
        /*0008*/ 	.word	0x00000000
	.align		4
        /*000c*/ 	.word	0xfffffffe
	.align		4
        /*0010*/ 	.word	0x00000000
	.align		4
        /*0014*/ 	.word	0xfffffffd
	.align		4
        /*0018*/ 	.word	0x00000000
	.align		4
        /*001c*/ 	.word	0xfffffffc


//--------------------- .text.triton_poi_fused_addmm_26 --------------------------
	.section	.text.triton_poi_fused_addmm_26,"ax",@progbits
	.align	128
        .global         triton_poi_fused_addmm_26
        .type           triton_poi_fused_addmm_26,@function
        .size           triton_poi_fused_addmm_26,(.L_x_1 - triton_poi_fused_addmm_26)
        .other          triton_poi_fused_addmm_26,@"STO_CUDA_ENTRY STV_DEFAULT"
triton_poi_fused_addmm_26:
.text.triton_poi_fused_addmm_26:
[----:B------:R-:W-:Y:S01]  /*0000*/  LDC R1, c[0x0][0x28] ;  /* 0x00000a00ff017b82 */ /* 0x000fe20000000800 */
[----:B------:R-:W1:Y:S07]  /*0010*/  S2R R0, SR_TID.X ;  /* 0x0000000000007919 */ /* 0x000e6e0000002100 */
[----:B------:R-:W2:Y:S01]  /*0020*/  LDC.64 R4, c[0x0][0x210] ;  /* 0x00008400ff047b82 */ /* 0x000ea20000000a00 */
[----:B------:R-:W-:Y:S01]  /*0030*/  ULDC.64 UR4, c[0x0][0x208] ;  /* 0x0000820000047ab9 */ /* 0x000fe20000000a00 */
[----:B------:R-:W3:Y:S01]  /*0040*/  S2R R9, SR_CTAID.X ;  /* 0x0000000000097919 */ /* 0x000ee20000002500 */
[----:B-1----:R-:W-:-:S04]  /*0050*/  SHF.L.U32 R0, R0, 0x1, RZ ;  /* 0x0000000100007819 */ /* 0x002fc800000006ff */
[----:B------:R-:W-:-:S04]  /*0060*/  LOP3.LUT R0, R0, 0xfe, RZ, 0xc0, !PT ;  /* 0x000000fe00007812 */ /* 0x000fc800078ec0ff */
[----:B---3--:R-:W-:-:S05]  /*0070*/  LEA R9, R9, R0, 0x8 ;  /* 0x0000000009097211 */ /* 0x008fca00078e40ff */
[----:B------:R-:W-:-:S05]  /*0080*/  IMAD R3, R9, 0x6, RZ ;  /* 0x0000000609037824 */ /* 0x000fca00078e02ff */
[----:B------:R-:W-:Y:S01]  /*0090*/  IADD3 R7, R3, 0x8, RZ ;  /* 0x0000000803077810 */ /* 0x000fe20007ffe0ff */
[----:B--2---:R-:W-:-:S04]  /*00a0*/  IMAD.WIDE R2, R3, 0x4, R4 ;  /* 0x0000000403027825 */ /* 0x004fc800078e0204 */
[----:B------:R-:W-:Y:S01]  /*00b0*/  IMAD.WIDE R4, R7, 0x4, R4 ;  /* 0x0000000407047825 */ /* 0x000fe200078e0204 */
[----:B------:R-:W2:Y:S01]  /*00c0*/  LDG.E.EL R10, desc[UR4][R2.64+0x8] ;  /* 0x00000804020a7981 */ /* 0x000ea2000c2e1900 */
[----:B------:R-:W1:Y:S03]  /*00d0*/  LDC.64 R6, c[0x0][0x218] ;  /* 0x00008600ff067b82 */ /* 0x000e660000000a00 */
[----:B------:R-:W2:Y:S01]  /*00e0*/  LDG.E.EL R11, desc[UR4][R4.64] ;  /* 0x00000004040b7981 */ /* 0x000ea2000c2e1900 */
[----:B-1----:R-:W-:-:S05]  /*00f0*/  IMAD.WIDE R6, R9, 0x4, R6 ;  /* 0x0000000409067825 */ /* 0x002fca00078e0206 */
[----:B--2---:R-:W-:Y:S01]  /*0100*/  STG.E.64 desc[UR4][R6.64], R10 ;  /* 0x0000000a06007986 */ /* 0x004fe2000c101b04 */
[----:B------:R-:W-:Y:S05]  /*0110*/  EXIT ;  /* 0x000000000000794d */ /* 0x000fea0003800000 */
.L_x_0:
[----:B------:R-:W-:-:S00]  /*0120*/  BRA `(.L_x_0) ;  /* 0xfffffffc00fc7947 */ /* 0x000fc0000383ffff */
[----:B------:R-:W-:-:S00]  /*0130*/  NOP ;  /* 0x0000000000007918 */ /* 0x000fc00000000000 */
        /* <DEDUP_REMOVED lines=12> */
.L_x_1:


//--------------------- .nv.constant0.triton_poi_fused_addmm_26 --------------------------
	.section	.nv.constant0.triton_poi_fused_addmm_26,"a",@progbits
	.sectionflags	@""
	.align	4
.nv.constant0.triton_poi_fused_addmm_26:
	.zero		548
